//
// Generated by NVIDIA NVVM Compiler
//
// Compiler Build ID: CL-36424714
// Cuda compilation tools, release 13.0, V13.0.88
// Based on NVVM 20.0.0
//

.version 9.0
.target sm_100
.address_size 64

	// .globl	_Z13bitonicSortCuPiiii

.visible .entry _Z13bitonicSortCuPiiii(
	.param .u64 .ptr .align 1 _Z13bitonicSortCuPiiii_param_0,
	.param .u32 _Z13bitonicSortCuPiiii_param_1,
	.param .u32 _Z13bitonicSortCuPiiii_param_2,
	.param .u32 _Z13bitonicSortCuPiiii_param_3
)
{
	.reg .pred 	%p<7>;
	.reg .b32 	%r<16>;
	.reg .b64 	%rd<11>;

	ld.param.u64 	%rd6, [_Z13bitonicSortCuPiiii_param_0];
	ld.param.u32 	%r6, [_Z13bitonicSortCuPiiii_param_1];
	ld.param.u32 	%r7, [_Z13bitonicSortCuPiiii_param_2];
	ld.param.u32 	%r8, [_Z13bitonicSortCuPiiii_param_3];
	cvta.to.global.u64 	%rd1, %rd6;
	mov.u32 	%r9, %tid.x;
	mov.u32 	%r10, %ctaid.x;
	mov.u32 	%r11, %ntid.x;
	mad.lo.s32 	%r1, %r10, %r11, %r9;
	setp.ge.s32 	%p1, %r1, %r8;
	@%p1 bra 	$L__BB0_7;
	shl.b32 	%r12, %r7, 1;
	rem.s32 	%r13, %r1, %r12;
	setp.ge.s32 	%p2, %r13, %r7;
	@%p2 bra 	$L__BB0_7;
	div.s32 	%r14, %r1, %r6;
	and.b32  	%r15, %r14, 1;
	setp.eq.b32 	%p3, %r15, 1;
	not.pred 	%p4, %p3;
	@%p4 bra 	$L__BB0_5;
	mul.wide.s32 	%rd7, %r1, 4;
	add.s64 	%rd2, %rd1, %rd7;
	ld.global.u32 	%r2, [%rd2];
	mul.wide.s32 	%rd8, %r7, 4;
	add.s64 	%rd3, %rd2, %rd8;
	ld.global.u32 	%r3, [%rd3];
	setp.ge.s32 	%p5, %r2, %r3;
	@%p5 bra 	$L__BB0_7;
	st.global.u32 	[%rd2], %r3;
	st.global.u32 	[%rd3], %r2;
	bra.uni 	$L__BB0_7;
$L__BB0_5:
	mul.wide.s32 	%rd9, %r1, 4;
	add.s64 	%rd4, %rd1, %rd9;
	ld.global.u32 	%r4, [%rd4];
	mul.wide.s32 	%rd10, %r7, 4;
	add.s64 	%rd5, %rd4, %rd10;
	ld.global.u32 	%r5, [%rd5];
	setp.le.s32 	%p6, %r4, %r5;
	@%p6 bra 	$L__BB0_7;
	st.global.u32 	[%rd4], %r5;
	st.global.u32 	[%rd5], %r4;
$L__BB0_7:
	ret;

}


// ===== COMPILED SASS (sm_100) =====

	.target	sm_100

	.elftype	@"ET_EXEC"


//--------------------- .note.nv.tkinfo           --------------------------
	.section	.note.nv.tkinfo,"",@"SHT_NOTE"
	.sectionflags	@"SHF_NOTE_NV_TKINFO"
	.tkinfo
        /*0018*/ 	.word	0x00000002
        /*0030*/ 	.string	""
        /*0030*/ 	.string	"ptxas"
        /*0030*/ 	.string	"Cuda compilation tools, release 13.0, V13.0.88"
        /*0030*/ 	.string	"Build cuda_13.0.r13.0/compiler.36424714_0"
        /*0030*/ 	.string	"-arch sm_100 -m 64 "



//--------------------- .note.nv.cuinfo           --------------------------
	.section	.note.nv.cuinfo,"",@"SHT_NOTE"
	.sectionflags	@"SHF_NOTE_NV_CUINFO"
        /*0018*/ 	.short	0x0002
        /*001a*/ 	.short	0x0064
        /*001c*/ 	.short	0x0082
	.zero		2


//--------------------- .nv.info                  --------------------------
	.section	.nv.info,"",@"SHT_CUDA_INFO"
	.align	4


	//----- nvinfo : EIATTR_REGCOUNT
	.align		4
        /*0000*/ 	.byte	0x04, 0x2f
        /*0002*/ 	.short	(.L_1 - .L_0)
	.align		4
.L_0:
        /*0004*/ 	.word	index@(_Z13bitonicSortCuPiiii)
        /*0008*/ 	.word	0x0000000e


	//----- nvinfo : EIATTR_FRAME_SIZE
	.align		4
.L_1:
        /*000c*/ 	.byte	0x04, 0x11
        /*000e*/ 	.short	(.L_3 - .L_2)
	.align		4
.L_2:
        /*0010*/ 	.word	index@(_Z13bitonicSortCuPiiii)
        /*0014*/ 	.word	0x00000000


	//----- nvinfo : EIATTR_MIN_STACK_SIZE
	.align		4
.L_3:
        /*0018*/ 	.byte	0x04, 0x12
        /*001a*/ 	.short	(.L_5 - .L_4)
	.align		4
.L_4:
        /*001c*/ 	.word	index@(_Z13bitonicSortCuPiiii)
        /*0020*/ 	.word	0x00000000
.L_5:


//--------------------- .nv.compat                --------------------------
	.section	.nv.compat,"",@"SHT_CUDA_COMPAT_INFO"
	.align	4
        /*0000*/ 	.byte	0x02, 0x09, 0x00, 0x00, 0x02, 0x02, 0x01, 0x00, 0x02, 0x05, 0x05, 0x00, 0x03, 0x07, 0x01, 0x01
        /*0010*/ 	.byte	0x02, 0x03, 0x00, 0x00, 0x02, 0x06, 0x01, 0x00, 0x04, 0x0b, 0x08, 0x00, 0x09, 0x00, 0x00, 0x00
        /*0020*/ 	.byte	0x00, 0x00, 0x00, 0x00


//--------------------- .nv.info._Z13bitonicSortCuPiiii --------------------------
	.section	.nv.info._Z13bitonicSortCuPiiii,"",@"SHT_CUDA_INFO"
	.sectionflags	@""
	.align	4


	//----- nvinfo : EIATTR_CUDA_API_VERSION
	.align		4
        /*0000*/ 	.byte	0x04, 0x37
        /*0002*/ 	.short	(.L_7 - .L_6)
.L_6:
        /*0004*/ 	.word	0x00000082


	//----- nvinfo : EIATTR_KPARAM_INFO
	.align		4
.L_7:
        /*0008*/ 	.byte	0x04, 0x17
        /*000a*/ 	.short	(.L_9 - .L_8)
.L_8:
        /*000c*/ 	.word	0x00000000
        /*0010*/ 	.short	0x0003
        /*0012*/ 	.short	0x0010
        /*0014*/ 	.byte	0x00, 0xf0, 0x11, 0x00


	//----- nvinfo : EIATTR_KPARAM_INFO
	.align		4
.L_9:
        /*0018*/ 	.byte	0x04, 0x17
        /*001a*/ 	.short	(.L_11 - .L_10)
.L_10:
        /*001c*/ 	.word	0x00000000
        /*0020*/ 	.short	0x0002
        /*0022*/ 	.short	0x000c
        /*0024*/ 	.byte	0x00, 0xf0, 0x11, 0x00


	//----- nvinfo : EIATTR_KPARAM_INFO
	.align		4
.L_11:
        /*0028*/ 	.byte	0x04, 0x17
        /*002a*/ 	.short	(.L_13 - .L_12)
.L_12:
        /*002c*/ 	.word	0x00000000
        /*0030*/ 	.short	0x0001
        /*0032*/ 	.short	0x0008
        /*0034*/ 	.byte	0x00, 0xf0, 0x11, 0x00


	//----- nvinfo : EIATTR_KPARAM_INFO
	.align		4
.L_13:
        /*0038*/ 	.byte	0x04, 0x17
        /*003a*/ 	.short	(.L_15 - .L_14)
.L_14:
        /*003c*/ 	.word	0x00000000
        /*0040*/ 	.short	0x0000
        /*0042*/ 	.short	0x0000
        /*0044*/ 	.byte	0x00, 0xf5, 0x21, 0x00


	//----- nvinfo : EIATTR_SPARSE_MMA_MASK
	.align		4
.L_15:
        /*0048*/ 	.byte	0x03, 0x50
        /*004a*/ 	.short	0x0000


	//----- nvinfo : EIATTR_MAXREG_COUNT
	.align		4
        /*004c*/ 	.byte	0x03, 0x1b
        /*004e*/ 	.short	0x00ff


	//----- nvinfo : EIATTR_MERCURY_ISA_VERSION
	.align		4
        /*0050*/ 	.byte	0x03, 0x5f
        /*0052*/ 	.short	0x0101


	//----- nvinfo : EIATTR_VRC_CTA_INIT_COUNT
	.align		4
        /*0054*/ 	.byte	0x02, 0x4a
	.zero		1
	.zero		1


	//----- nvinfo : EIATTR_EXIT_INSTR_OFFSETS
	.align		4
        /*0058*/ 	.byte	0x04, 0x1c
        /*005a*/ 	.short	(.L_17 - .L_16)


	//   ....[0]....
.L_16:
        /*005c*/ 	.word	0x00000070


	//   ....[1]....
        /*0060*/ 	.word	0x00000210


	//   ....[2]....
        /*0064*/ 	.word	0x00000430


	//   ....[3]....
        /*0068*/ 	.word	0x00000460


	//   ....[4]....
        /*006c*/ 	.word	0x000004d0


	//   ....[5]....
        /*0070*/ 	.word	0x00000500


	//----- nvinfo : EIATTR_CRS_STACK_SIZE
	.align		4
.L_17:
        /*0074*/ 	.byte	0x04, 0x1e
        /*0076*/ 	.short	(.L_19 - .L_18)
.L_18:
        /*0078*/ 	.word	0x00000000


	//----- nvinfo : EIATTR_CBANK_PARAM_SIZE
	.align		4
.L_19:
        /*007c*/ 	.byte	0x03, 0x19
        /*007e*/ 	.short	0x0014


	//----- nvinfo : EIATTR_PARAM_CBANK
	.align		4
        /*0080*/ 	.byte	0x04, 0x0a
        /*0082*/ 	.short	(.L_21 - .L_20)
	.align		4
.L_20:
        /*0084*/ 	.word	index@(.nv.constant0._Z13bitonicSortCuPiiii)
        /*0088*/ 	.short	0x0380
        /*008a*/ 	.short	0x0014


	//----- nvinfo : EIATTR_SW_WAR
	.align		4
.L_21:
        /*008c*/ 	.byte	0x04, 0x36
        /*008e*/ 	.short	(.L_23 - .L_22)
.L_22:
        /*0090*/ 	.word	0x00000008
.L_23:


//--------------------- .nv.callgraph             --------------------------
	.section	.nv.callgraph,"",@"SHT_CUDA_CALLGRAPH"
	.align	4
	.sectionentsize	8
	.align		4
        /*0000*/ 	.word	0x00000000
	.align		4
        /*0004*/ 	.word	0xffffffff
	.align		4
        /*0008*/ 	.word	0x00000000
	.align		4
        /*000c*/ 	.word	0xfffffffe
	.align		4
        /*0010*/ 	.word	0x00000000
	.align		4
        /*0014*/ 	.word	0xfffffffd
	.align		4
        /*0018*/ 	.word	0x00000000
	.align		4
        /*001c*/ 	.word	0xfffffffc


//--------------------- .text._Z13bitonicSortCuPiiii --------------------------
	.section	.text._Z13bitonicSortCuPiiii,"ax",@progbits
	.align	128
        .global         _Z13bitonicSortCuPiiii
        .type           _Z13bitonicSortCuPiiii,@function
        .size           _Z13bitonicSortCuPiiii,(.L_x_2 - _Z13bitonicSortCuPiiii)
        .other          _Z13bitonicSortCuPiiii,@"STO_CUDA_ENTRY STV_DEFAULT"
_Z13bitonicSortCuPiiii:
.text._Z13bitonicSortCuPiiii:
[----:B------:R-:W-:Y:S01]  /*0000*/  LDC R1, c[0x0][0x37c] ;  /* 0x0000df00ff017b82 */ /* 0x000fe20000000800 */
[----:B------:R-:W0:Y:S07]  /*0010*/  S2R R2, SR_TID.X ;  /* 0x0000000000027919 */ /* 0x000e2e0000002100 */
[----:B------:R-:W0:Y:S01]  /*0020*/  S2UR UR4, SR_CTAID.X ;  /* 0x00000000000479c3 */ /* 0x000e220000002500 */
[----:B------:R-:W1:Y:S07]  /*0030*/  LDCU UR5, c[0x0][0x390] ;  /* 0x00007200ff0577ac */ /* 0x000e6e0008000800 */
[----:B------:R-:W0:Y:S02]  /*0040*/  LDC R3, c[0x0][0x360] ;  /* 0x0000d800ff037b82 */ /* 0x000e240000000800 */
[----:B0-----:R-:W-:-:S05]  /*0050*/  IMAD R2, R3, UR4, R2 ;  /* 0x0000000403027c24 */ /* 0x001fca000f8e0202 */
[----:B-1----:R-:W-:-:S13]  /*0060*/  ISETP.GE.AND P0, PT, R2, UR5, PT ;  /* 0x0000000502007c0c */ /* 0x002fda000bf06270 */
[----:B------:R-:W-:Y:S05]  /*0070*/  @P0 EXIT ;  /* 0x000000000000094d */ /* 0x000fea0003800000 */
[----:B------:R-:W0:Y:S01]  /*0080*/  LDC R0, c[0x0][0x38c] ;  /* 0x0000e300ff007b82 */ /* 0x000e220000000800 */
[----:B------:R-:W-:Y:S02]  /*0090*/  IABS R8, R2 ;  /* 0x0000000200087213 */ /* 0x000fe40000000000 */
[----:B------:R-:W-:Y:S01]  /*00a0*/  ISETP.GE.AND P2, PT, R2, RZ, PT ;  /* 0x000000ff0200720c */ /* 0x000fe20003f46270 */
[----:B0-----:R-:W-:-:S05]  /*00b0*/  IMAD.SHL.U32 R10, R0, 0x2, RZ ;  /* 0x00000002000a7824 */ /* 0x001fca00078e00ff */
[-C--:B------:R-:W-:Y:S02]  /*00c0*/  IABS R6, R10.reuse ;  /* 0x0000000a00067213 */ /* 0x080fe40000000000 */
[----:B------:R-:W-:Y:S02]  /*00d0*/  IABS R9, R10 ;  /* 0x0000000a00097213 */ /* 0x000fe40000000000 */
[----:B------:R-:W0:Y:S08]  /*00e0*/  I2F.RP R3, R6 ;  /* 0x0000000600037306 */ /* 0x000e300000209400 */
[----:B0-----:R-:W0:Y:S02]  /*00f0*/  MUFU.RCP R3, R3 ;  /* 0x0000000300037308 */ /* 0x001e240000001000 */
[----:B0-----:R-:W-:-:S02]  /*0100*/  VIADD R4, R3, 0xffffffe ;  /* 0x0ffffffe03047836 */ /* 0x001fc40000000000 */
[----:B------:R-:W-:-:S04]  /*0110*/  IMAD.MOV R3, RZ, RZ, -R9 ;  /* 0x000000ffff037224 */ /* 0x000fc800078e0a09 */
[----:B------:R0:W1:Y:S02]  /*0120*/  F2I.FTZ.U32.TRUNC.NTZ R5, R4 ;  /* 0x0000000400057305 */ /* 0x000064000021f000 */
[----:B0-----:R-:W-:Y:S02]  /*0130*/  HFMA2 R4, -RZ, RZ, 0, 0 ;  /* 0x00000000ff047431 */ /* 0x001fe400000001ff */
[----:B-1----:R-:W-:-:S04]  /*0140*/  IMAD.MOV R7, RZ, RZ, -R5 ;  /* 0x000000ffff077224 */ /* 0x002fc800078e0a05 */
[----:B------:R-:W-:-:S04]  /*0150*/  IMAD R7, R7, R6, RZ ;  /* 0x0000000607077224 */ /* 0x000fc800078e02ff */
[----:B------:R-:W-:-:S06]  /*0160*/  IMAD.HI.U32 R5, R5, R7, R4 ;  /* 0x0000000705057227 */ /* 0x000fcc00078e0004 */
[----:B------:R-:W-:-:S04]  /*0170*/  IMAD.HI.U32 R5, R5, R8, RZ ;  /* 0x0000000805057227 */ /* 0x000fc800078e00ff */
[----:B------:R-:W-:-:S05]  /*0180*/  IMAD R5, R5, R3, R8 ;  /* 0x0000000305057224 */ /* 0x000fca00078e0208 */
[----:B------:R-:W-:-:S13]  /*0190*/  ISETP.GT.U32.AND P0, PT, R6, R5, PT ;  /* 0x000000050600720c */ /* 0x000fda0003f04070 */
[----:B------:R-:W-:Y:S01]  /*01a0*/  @!P0 IMAD.IADD R5, R5, 0x1, -R6 ;  /* 0x0000000105058824 */ /* 0x000fe200078e0a06 */
[----:B------:R-:W-:-:S04]  /*01b0*/  ISETP.NE.AND P0, PT, R10, RZ, PT ;  /* 0x000000ff0a00720c */ /* 0x000fc80003f05270 */
[----:B------:R-:W-:-:S13]  /*01c0*/  ISETP.GT.U32.AND P1, PT, R6, R5, PT ;  /* 0x000000050600720c */ /* 0x000fda0003f24070 */
[----:B------:R-:W-:-:S05]  /*01d0*/  @!P1 IADD3 R5, PT, PT, R5, -R6, RZ ;  /* 0x8000000605059210 */ /* 0x000fca0007ffe0ff */
[----:B------:R-:W-:Y:S01]  /*01e0*/  @!P2 IMAD.MOV R5, RZ, RZ, -R5 ;  /* 0x000000ffff05a224 */ /* 0x000fe200078e0a05 */
[----:B------:R-:W-:-:S04]  /*01f0*/  @!P0 LOP3.LUT R5, RZ, R10, RZ, 0x33, !PT ;  /* 0x0000000aff058212 */ /* 0x000fc800078e33ff */
[----:B------:R-:W-:-:S13]  /*0200*/  ISETP.GE.AND P0, PT, R5, R0, PT ;  /* 0x000000000500720c */ /* 0x000fda0003f06270 */
[----:B------:R-:W-:Y:S05]  /*0210*/  @P0 EXIT ;  /* 0x000000000000094d */ /* 0x000fea0003800000 */
[----:B------:R-:W0:Y:S01]  /*0220*/  LDC R9, c[0x0][0x388] ;  /* 0x0000e200ff097b82 */ /* 0x000e220000000800 */
[----:B------:R-:W1:Y:S01]  /*0230*/  LDCU.64 UR4, c[0x0][0x358] ;  /* 0x00006b00ff0477ac */ /* 0x000e620008000a00 */
[----:B0-----:R-:W-:-:S04]  /*0240*/  IABS R7, R9 ;  /* 0x0000000900077213 */ /* 0x001fc80000000000 */
[----:B------:R-:W0:Y:S08]  /*0250*/  I2F.RP R3, R7 ;  /* 0x0000000700037306 */ /* 0x000e300000209400 */
[----:B0-----:R-:W0:Y:S02]  /*0260*/  MUFU.RCP R3, R3 ;  /* 0x0000000300037308 */ /* 0x001e240000001000 */
[----:B0-----:R-:W-:Y:S01]  /*0270*/  VIADD R4, R3, 0xffffffe ;  /* 0x0ffffffe03047836 */ /* 0x001fe20000000000 */
[----:B------:R-:W-:-:S05]  /*0280*/  LOP3.LUT R3, R2, R9, RZ, 0x3c, !PT ;  /* 0x0000000902037212 */ /* 0x000fca00078e3cff */
[----:B------:R0:W2:Y:S01]  /*0290*/  F2I.FTZ.U32.TRUNC.NTZ R5, R4 ;  /* 0x0000000400057305 */ /* 0x0000a2000021f000 */
[----:B------:R-:W-:Y:S01]  /*02a0*/  ISETP.GE.AND P1, PT, R3, RZ, PT ;  /* 0x000000ff0300720c */ /* 0x000fe20003f26270 */
[----:B0-----:R-:W-:Y:S01]  /*02b0*/  IMAD.MOV.U32 R4, RZ, RZ, RZ ;  /* 0x000000ffff047224 */ /* 0x001fe200078e00ff */
[----:B--2---:R-:W-:-:S05]  /*02c0*/  IADD3 R6, PT, PT, RZ, -R5, RZ ;  /* 0x80000005ff067210 */ /* 0x004fca0007ffe0ff */
[----:B------:R-:W-:-:S04]  /*02d0*/  IMAD R11, R6, R7, RZ ;  /* 0x00000007060b7224 */ /* 0x000fc800078e02ff */
[----:B------:R-:W-:-:S06]  /*02e0*/  IMAD.HI.U32 R5, R5, R11, R4 ;  /* 0x0000000b05057227 */ /* 0x000fcc00078e0004 */
[----:B------:R-:W-:-:S04]  /*02f0*/  IMAD.HI.U32 R5, R5, R8, RZ ;  /* 0x0000000805057227 */ /* 0x000fc800078e00ff */
[----:B------:R-:W-:-:S04]  /*0300*/  IMAD.MOV R6, RZ, RZ, -R5 ;  /* 0x000000ffff067224 */ /* 0x000fc800078e0a05 */
[----:B------:R-:W-:-:S05]  /*0310*/  IMAD R6, R7, R6, R8 ;  /* 0x0000000607067224 */ /* 0x000fca00078e0208 */
[----:B------:R-:W-:-:S13]  /*0320*/  ISETP.GT.U32.AND P2, PT, R7, R6, PT ;  /* 0x000000060700720c */ /* 0x000fda0003f44070 */
[-C--:B------:R-:W-:Y:S01]  /*0330*/  @!P2 IADD3 R6, PT, PT, R6, -R7.reuse, RZ ;  /* 0x800000070606a210 */ /* 0x080fe20007ffe0ff */
[----:B------:R-:W-:Y:S01]  /*0340*/  @!P2 VIADD R5, R5, 0x1 ;  /* 0x000000010505a836 */ /* 0x000fe20000000000 */
[----:B------:R-:W-:Y:S02]  /*0350*/  ISETP.NE.AND P2, PT, R9, RZ, PT ;  /* 0x000000ff0900720c */ /* 0x000fe40003f45270 */
[----:B------:R-:W-:-:S13]  /*0360*/  ISETP.GE.U32.AND P0, PT, R6, R7, PT ;  /* 0x000000070600720c */ /* 0x000fda0003f06070 */
[----:B------:R-:W-:-:S05]  /*0370*/  @P0 VIADD R5, R5, 0x1 ;  /* 0x0000000105050836 */ /* 0x000fca0000000000 */
[----:B------:R-:W-:Y:S02]  /*0380*/  @!P1 IADD3 R5, PT, PT, -R5, RZ, RZ ;  /* 0x000000ff05059210 */ /* 0x000fe40007ffe1ff */
[----:B------:R-:W-:-:S04]  /*0390*/  @!P2 LOP3.LUT R5, RZ, R9, RZ, 0x33, !PT ;  /* 0x00000009ff05a212 */ /* 0x000fc800078e33ff */
[----:B------:R-:W-:-:S04]  /*03a0*/  LOP3.LUT R5, R5, 0x1, RZ, 0xc0, !PT ;  /* 0x0000000105057812 */ /* 0x000fc800078ec0ff */
[----:B------:R-:W-:-:S13]  /*03b0*/  ISETP.NE.U32.AND P0, PT, R5, 0x1, PT ;  /* 0x000000010500780c */ /* 0x000fda0003f05070 */
[----:B-1----:R-:W-:Y:S05]  /*03c0*/  @P0 BRA `(.L_x_0) ;  /* 0x0000000000280947 */ /* 0x002fea0003800000 */
[----:B------:R-:W0:Y:S02]  /*03d0*/  LDC.64 R4, c[0x0][0x380] ;  /* 0x0000e000ff047b82 */ /* 0x000e240000000a00 */
[----:B0-----:R-:W-:-:S05]  /*03e0*/  IMAD.WIDE R2, R2, 0x4, R4 ;  /* 0x0000000402027825 */ /* 0x001fca00078e0204 */
[----:B------:R-:W2:Y:S01]  /*03f0*/  LDG.E R7, desc[UR4][R2.64] ;  /* 0x0000000402077981 */ /* 0x000ea2000c1e1900 */
[----:B------:R-:W-:-:S05]  /*0400*/  IMAD.WIDE R4, R0, 0x4, R2 ;  /* 0x0000000400047825 */ /* 0x000fca00078e0202 */
[----:B------:R-:W2:Y:S02]  /*0410*/  LDG.E R0, desc[UR4][R4.64] ;  /* 0x0000000404007981 */ /* 0x000ea4000c1e1900 */
[----:B--2---:R-:W-:-:S13]  /*0420*/  ISETP.GE.AND P0, PT, R7, R0, PT ;  /* 0x000000000700720c */ /* 0x004fda0003f06270 */
[----:B------:R-:W-:Y:S05]  /*0430*/  @P0 EXIT ;  /* 0x000000000000094d */ /* 0x000fea0003800000 */
[----:B------:R-:W-:Y:S04]  /*0440*/  STG.E desc[UR4][R2.64], R0 ;  /* 0x0000000002007986 */ /* 0x000fe8000c101904 */
[----:B------:R-:W-:Y:S01]  /*0450*/  STG.E desc[UR4][R4.64], R7 ;  /* 0x0000000704007986 */ /* 0x000fe2000c101904 */
[----:B------:R-:W-:Y:S05]  /*0460*/  EXIT ;  /* 0x000000000000794d */ /* 0x000fea0003800000 */
.L_x_0:
[----:B------:R-:W0:Y:S02]  /*0470*/  LDC.64 R4, c[0x0][0x380] ;  /* 0x0000e000ff047b82 */ /* 0x000e240000000a00 */
[----:B0-----:R-:W-:-:S05]  /*0480*/  IMAD.WIDE R4, R2, 0x4, R4 ;  /* 0x0000000402047825 */ /* 0x001fca00078e0204 */
[----:B------:R-:W2:Y:S01]  /*0490*/  LDG.E R7, desc[UR4][R4.64] ;  /* 0x0000000404077981 */ /* 0x000ea2000c1e1900 */
[----:B------:R-:W-:-:S05]  /*04a0*/  IMAD.WIDE R2, R0, 0x4, R4 ;  /* 0x0000000400027825 */ /* 0x000fca00078e0204 */
[----:B------:R-:W2:Y:S02]  /*04b0*/  LDG.E R0, desc[UR4][R2.64] ;  /* 0x0000000402007981 */ /* 0x000ea4000c1e1900 */
[----:B--2---:R-:W-:-:S13]  /*04c0*/  ISETP.GT.AND P0, PT, R7, R0, PT ;  /* 0x000000000700720c */ /* 0x004fda0003f04270 */
[----:B------:R-:W-:Y:S05]  /*04d0*/  @!P0 EXIT ;  /* 0x000000000000894d */ /* 0x000fea0003800000 */
[----:B------:R-:W-:Y:S04]  /*04e0*/  STG.E desc[UR4][R4.64], R0 ;  /* 0x0000000004007986 */ /* 0x000fe8000c101904 */
[----:B------:R-:W-:Y:S01]  /*04f0*/  STG.E desc[UR4][R2.64], R7 ;  /* 0x0000000702007986 */ /* 0x000fe2000c101904 */
[----:B------:R-:W-:Y:S05]  /*0500*/  EXIT ;  /* 0x000000000000794d */ /* 0x000fea0003800000 */
.L_x_1:
[----:B------:R-:W-:-:S00]  /*0510*/  BRA `(.L_x_1) ;  /* 0xfffffffc00fc7947 */ /* 0x000fc0000383ffff */
[----:B------:R-:W-:-:S00]  /*0520*/  NOP ;  /* 0x0000000000007918 */ /* 0x000fc00000000000 */
        /* <DEDUP_REMOVED lines=13> */
.L_x_2:


//--------------------- .nv.shared.reserved.0     --------------------------
	.section	.nv.shared.reserved.0,"aw",@nobits
	.weak		__nv_reservedSMEM_offset_0_alias
	.size		__nv_reservedSMEM_offset_0_alias, 0, 64
	.other		__nv_reservedSMEM_offset_0_alias,@"STO_CUDA_RESERVED_SHARED STV_DEFAULT"
__nv_reservedSMEM_offset_0_alias:
	.zero		0
	.zero		64


//--------------------- .nv.constant0._Z13bitonicSortCuPiiii --------------------------
	.section	.nv.constant0._Z13bitonicSortCuPiiii,"a",@progbits
	.sectionflags	@""
	.align	4
.nv.constant0._Z13bitonicSortCuPiiii:
	.zero		916


//--------------------- SYMBOLS --------------------------

	.type		.nv.reservedSmem.offset0,@object
	.size		.nv.reservedSmem.offset0,0x4
